//
// Generated by NVIDIA NVVM Compiler
//
// Compiler Build ID: CL-36424714
// Cuda compilation tools, release 13.0, V13.0.88
// Based on NVVM 20.0.0
//

.version 9.0
.target sm_100
.address_size 64

	// .globl	_Z9reductionPfS_j
// _ZZ9reductionPfS_jE3res has been demoted

.visible .entry _Z9reductionPfS_j(
	.param .u64 .ptr .align 1 _Z9reductionPfS_j_param_0,
	.param .u64 .ptr .align 1 _Z9reductionPfS_j_param_1,
	.param .u32 _Z9reductionPfS_j_param_2
)
{
	.reg .pred 	%p<11>;
	.reg .b32 	%r<11>;
	.reg .b32 	%f<34>;
	.reg .b64 	%rd<11>;
	// demoted variable
	.shared .align 4 .b8 _ZZ9reductionPfS_jE3res[4096];
	ld.param.u64 	%rd1, [_Z9reductionPfS_j_param_0];
	ld.param.u64 	%rd2, [_Z9reductionPfS_j_param_1];
	cvta.to.global.u64 	%rd3, %rd2;
	mov.u32 	%r1, %ctaid.x;
	mov.u32 	%r4, %ntid.x;
	mul.lo.s32 	%r5, %r1, %r4;
	shl.b32 	%r6, %r5, 1;
	mov.u32 	%r2, %tid.x;
	add.s32 	%r7, %r6, %r2;
	mul.wide.u32 	%rd4, %r7, 4;
	add.s64 	%rd5, %rd3, %rd4;
	ld.global.f32 	%f1, [%rd5];
	shl.b32 	%r8, %r2, 2;
	mov.u32 	%r9, _ZZ9reductionPfS_jE3res;
	add.s32 	%r3, %r9, %r8;
	st.shared.f32 	[%r3], %f1;
	add.s32 	%r10, %r7, 512;
	mul.wide.u32 	%rd6, %r10, 4;
	add.s64 	%rd7, %rd3, %rd6;
	ld.global.f32 	%f2, [%rd7];
	st.shared.f32 	[%r3+2048], %f2;
	bar.sync 	0;
	setp.gt.u32 	%p1, %r2, 511;
	@%p1 bra 	$L__BB0_2;
	ld.shared.f32 	%f3, [%r3+2048];
	ld.shared.f32 	%f4, [%r3];
	add.f32 	%f5, %f3, %f4;
	st.shared.f32 	[%r3], %f5;
$L__BB0_2:
	bar.sync 	0;
	setp.gt.u32 	%p2, %r2, 255;
	@%p2 bra 	$L__BB0_4;
	ld.shared.f32 	%f6, [%r3+1024];
	ld.shared.f32 	%f7, [%r3];
	add.f32 	%f8, %f6, %f7;
	st.shared.f32 	[%r3], %f8;
$L__BB0_4:
	bar.sync 	0;
	setp.gt.u32 	%p3, %r2, 127;
	@%p3 bra 	$L__BB0_6;
	ld.shared.f32 	%f9, [%r3+512];
	ld.shared.f32 	%f10, [%r3];
	add.f32 	%f11, %f9, %f10;
	st.shared.f32 	[%r3], %f11;
$L__BB0_6:
	bar.sync 	0;
	setp.gt.u32 	%p4, %r2, 63;
	@%p4 bra 	$L__BB0_8;
	ld.shared.f32 	%f12, [%r3+256];
	ld.shared.f32 	%f13, [%r3];
	add.f32 	%f14, %f12, %f13;
	st.shared.f32 	[%r3], %f14;
$L__BB0_8:
	bar.sync 	0;
	setp.gt.u32 	%p5, %r2, 31;
	@%p5 bra 	$L__BB0_10;
	ld.shared.f32 	%f15, [%r3+128];
	ld.shared.f32 	%f16, [%r3];
	add.f32 	%f17, %f15, %f16;
	st.shared.f32 	[%r3], %f17;
$L__BB0_10:
	bar.sync 	0;
	setp.gt.u32 	%p6, %r2, 15;
	@%p6 bra 	$L__BB0_12;
	ld.shared.f32 	%f18, [%r3+64];
	ld.shared.f32 	%f19, [%r3];
	add.f32 	%f20, %f18, %f19;
	st.shared.f32 	[%r3], %f20;
$L__BB0_12:
	bar.sync 	0;
	setp.gt.u32 	%p7, %r2, 7;
	@%p7 bra 	$L__BB0_14;
	ld.shared.f32 	%f21, [%r3+32];
	ld.shared.f32 	%f22, [%r3];
	add.f32 	%f23, %f21, %f22;
	st.shared.f32 	[%r3], %f23;
$L__BB0_14:
	bar.sync 	0;
	setp.gt.u32 	%p8, %r2, 3;
	@%p8 bra 	$L__BB0_16;
	ld.shared.f32 	%f24, [%r3+16];
	ld.shared.f32 	%f25, [%r3];
	add.f32 	%f26, %f24, %f25;
	st.shared.f32 	[%r3], %f26;
$L__BB0_16:
	bar.sync 	0;
	setp.gt.u32 	%p9, %r2, 1;
	@%p9 bra 	$L__BB0_18;
	ld.shared.f32 	%f27, [%r3+8];
	ld.shared.f32 	%f28, [%r3];
	add.f32 	%f29, %f27, %f28;
	st.shared.f32 	[%r3], %f29;
$L__BB0_18:
	bar.sync 	0;
	setp.ne.s32 	%p10, %r2, 0;
	@%p10 bra 	$L__BB0_20;
	ld.shared.f32 	%f30, [_ZZ9reductionPfS_jE3res+4];
	ld.shared.f32 	%f31, [%r3];
	add.f32 	%f32, %f30, %f31;
	st.shared.f32 	[%r3], %f32;
$L__BB0_20:
	cvta.to.global.u64 	%rd8, %rd1;
	ld.shared.f32 	%f33, [_ZZ9reductionPfS_jE3res];
	mul.wide.u32 	%rd9, %r1, 4;
	add.s64 	%rd10, %rd8, %rd9;
	st.global.f32 	[%rd10], %f33;
	ret;

}


// ===== COMPILED SASS (sm_100) =====

	.target	sm_100

	.elftype	@"ET_EXEC"


//--------------------- .note.nv.tkinfo           --------------------------
	.section	.note.nv.tkinfo,"",@"SHT_NOTE"
	.sectionflags	@"SHF_NOTE_NV_TKINFO"
	.tkinfo
        /*0018*/ 	.word	0x00000002
        /*0030*/ 	.string	""
        /*0030*/ 	.string	"ptxas"
        /*0030*/ 	.string	"Cuda compilation tools, release 13.0, V13.0.88"
        /*0030*/ 	.string	"Build cuda_13.0.r13.0/compiler.36424714_0"
        /*0030*/ 	.string	"-arch sm_100 -m 64 "



//--------------------- .note.nv.cuinfo           --------------------------
	.section	.note.nv.cuinfo,"",@"SHT_NOTE"
	.sectionflags	@"SHF_NOTE_NV_CUINFO"
        /*0018*/ 	.short	0x0002
        /*001a*/ 	.short	0x0064
        /*001c*/ 	.short	0x0082
	.zero		2


//--------------------- .nv.info                  --------------------------
	.section	.nv.info,"",@"SHT_CUDA_INFO"
	.align	4


	//----- nvinfo : EIATTR_REGCOUNT
	.align		4
        /*0000*/ 	.byte	0x04, 0x2f
        /*0002*/ 	.short	(.L_1 - .L_0)
	.align		4
.L_0:
        /*0004*/ 	.word	index@(_Z9reductionPfS_j)
        /*0008*/ 	.word	0x0000000d


	//----- nvinfo : EIATTR_FRAME_SIZE
	.align		4
.L_1:
        /*000c*/ 	.byte	0x04, 0x11
        /*000e*/ 	.short	(.L_3 - .L_2)
	.align		4
.L_2:
        /*0010*/ 	.word	index@(_Z9reductionPfS_j)
        /*0014*/ 	.word	0x00000000


	//----- nvinfo : EIATTR_MIN_STACK_SIZE
	.align		4
.L_3:
        /*0018*/ 	.byte	0x04, 0x12
        /*001a*/ 	.short	(.L_5 - .L_4)
	.align		4
.L_4:
        /*001c*/ 	.word	index@(_Z9reductionPfS_j)
        /*0020*/ 	.word	0x00000000
.L_5:


//--------------------- .nv.compat                --------------------------
	.section	.nv.compat,"",@"SHT_CUDA_COMPAT_INFO"
	.align	4
        /*0000*/ 	.byte	0x02, 0x09, 0x00, 0x00, 0x02, 0x02, 0x01, 0x00, 0x02, 0x05, 0x05, 0x00, 0x03, 0x07, 0x01, 0x01
        /*0010*/ 	.byte	0x02, 0x03, 0x00, 0x00, 0x02, 0x06, 0x01, 0x00, 0x04, 0x0b, 0x08, 0x00, 0x09, 0x00, 0x00, 0x00
        /*0020*/ 	.byte	0x00, 0x00, 0x00, 0x00


//--------------------- .nv.info._Z9reductionPfS_j --------------------------
	.section	.nv.info._Z9reductionPfS_j,"",@"SHT_CUDA_INFO"
	.sectionflags	@""
	.align	4


	//----- nvinfo : EIATTR_CUDA_API_VERSION
	.align		4
        /*0000*/ 	.byte	0x04, 0x37
        /*0002*/ 	.short	(.L_7 - .L_6)
.L_6:
        /*0004*/ 	.word	0x00000082


	//----- nvinfo : EIATTR_KPARAM_INFO
	.align		4
.L_7:
        /*0008*/ 	.byte	0x04, 0x17
        /*000a*/ 	.short	(.L_9 - .L_8)
.L_8:
        /*000c*/ 	.word	0x00000000
        /*0010*/ 	.short	0x0002
        /*0012*/ 	.short	0x0010
        /*0014*/ 	.byte	0x00, 0xf0, 0x11, 0x00


	//----- nvinfo : EIATTR_KPARAM_INFO
	.align		4
.L_9:
        /*0018*/ 	.byte	0x04, 0x17
        /*001a*/ 	.short	(.L_11 - .L_10)
.L_10:
        /*001c*/ 	.word	0x00000000
        /*0020*/ 	.short	0x0001
        /*0022*/ 	.short	0x0008
        /*0024*/ 	.byte	0x00, 0xf5, 0x21, 0x00


	//----- nvinfo : EIATTR_KPARAM_INFO
	.align		4
.L_11:
        /*0028*/ 	.byte	0x04, 0x17
        /*002a*/ 	.short	(.L_13 - .L_12)
.L_12:
        /*002c*/ 	.word	0x00000000
        /*0030*/ 	.short	0x0000
        /*0032*/ 	.short	0x0000
        /*0034*/ 	.byte	0x00, 0xf5, 0x21, 0x00


	//----- nvinfo : EIATTR_SPARSE_MMA_MASK
	.align		4
.L_13:
        /*0038*/ 	.byte	0x03, 0x50
        /*003a*/ 	.short	0x0000


	//----- nvinfo : EIATTR_MAXREG_COUNT
	.align		4
        /*003c*/ 	.byte	0x03, 0x1b
        /*003e*/ 	.short	0x00ff


	//----- nvinfo : EIATTR_NUM_BARRIERS
	.align		4
        /*0040*/ 	.byte	0x02, 0x4c
        /*0042*/ 	.byte	0x01
	.zero		1


	//----- nvinfo : EIATTR_MERCURY_ISA_VERSION
	.align		4
        /*0044*/ 	.byte	0x03, 0x5f
        /*0046*/ 	.short	0x0101


	//----- nvinfo : EIATTR_VRC_CTA_INIT_COUNT
	.align		4
        /*0048*/ 	.byte	0x02, 0x4a
	.zero		1
	.zero		1


	//----- nvinfo : EIATTR_EXIT_INSTR_OFFSETS
	.align		4
        /*004c*/ 	.byte	0x04, 0x1c
        /*004e*/ 	.short	(.L_15 - .L_14)


	//   ....[0]....
.L_14:
        /*0050*/ 	.word	0x00000530


	//----- nvinfo : EIATTR_CBANK_PARAM_SIZE
	.align		4
.L_15:
        /*0054*/ 	.byte	0x03, 0x19
        /*0056*/ 	.short	0x0014


	//----- nvinfo : EIATTR_PARAM_CBANK
	.align		4
        /*0058*/ 	.byte	0x04, 0x0a
        /*005a*/ 	.short	(.L_17 - .L_16)
	.align		4
.L_16:
        /*005c*/ 	.word	index@(.nv.constant0._Z9reductionPfS_j)
        /*0060*/ 	.short	0x0380
        /*0062*/ 	.short	0x0014


	//----- nvinfo : EIATTR_SW_WAR
	.align		4
.L_17:
        /*0064*/ 	.byte	0x04, 0x36
        /*0066*/ 	.short	(.L_19 - .L_18)
.L_18:
        /*0068*/ 	.word	0x00000008
.L_19:


//--------------------- .nv.callgraph             --------------------------
	.section	.nv.callgraph,"",@"SHT_CUDA_CALLGRAPH"
	.align	4
	.sectionentsize	8
	.align		4
        /*0000*/ 	.word	0x00000000
	.align		4
        /*0004*/ 	.word	0xffffffff
	.align		4
        /*0008*/ 	.word	0x00000000
	.align		4
        /*000c*/ 	.word	0xfffffffe
	.align		4
        /*0010*/ 	.word	0x00000000
	.align		4
        /*0014*/ 	.word	0xfffffffd
	.align		4
        /*0018*/ 	.word	0x00000000
	.align		4
        /*001c*/ 	.word	0xfffffffc


//--------------------- .text._Z9reductionPfS_j   --------------------------
	.section	.text._Z9reductionPfS_j,"ax",@progbits
	.align	128
        .global         _Z9reductionPfS_j
        .type           _Z9reductionPfS_j,@function
        .size           _Z9reductionPfS_j,(.L_x_1 - _Z9reductionPfS_j)
        .other          _Z9reductionPfS_j,@"STO_CUDA_ENTRY STV_DEFAULT"
_Z9reductionPfS_j:
.text._Z9reductionPfS_j:
[----:B------:R-:W-:Y:S01]  /*0000*/  LDC R1, c[0x0][0x37c] ;  /* 0x0000df00ff017b82 */ /* 0x000fe20000000800 */
[----:B------:R-:W0:Y:S01]  /*0010*/  S2R R0, SR_CTAID.X ;  /* 0x0000000000007919 */ /* 0x000e220000002500 */
[----:B------:R-:W0:Y:S06]  /*0020*/  LDCU UR4, c[0x0][0x360] ;  /* 0x00006c00ff0477ac */ /* 0x000e2c0008000800 */
[----:B------:R-:W1:Y:S01]  /*0030*/  LDC.64 R6, c[0x0][0x388] ;  /* 0x0000e200ff067b82 */ /* 0x000e620000000a00 */
[----:B------:R-:W2:Y:S01]  /*0040*/  S2R R2, SR_TID.X ;  /* 0x0000000000027919 */ /* 0x000ea20000002100 */
[----:B------:R-:W3:Y:S01]  /*0050*/  LDCU.64 UR6, c[0x0][0x358] ;  /* 0x00006b00ff0677ac */ /* 0x000ee20008000a00 */
[----:B0-----:R-:W-:-:S05]  /*0060*/  IMAD R3, R0, UR4, RZ ;  /* 0x0000000400037c24 */ /* 0x001fca000f8e02ff */
[----:B--2---:R-:W-:-:S04]  /*0070*/  LEA R3, R3, R2, 0x1 ;  /* 0x0000000203037211 */ /* 0x004fc800078e08ff */
[C---:B------:R-:W-:Y:S01]  /*0080*/  IADD3 R9, PT, PT, R3.reuse, 0x200, RZ ;  /* 0x0000020003097810 */ /* 0x040fe20007ffe0ff */
[----:B-1----:R-:W-:-:S04]  /*0090*/  IMAD.WIDE.U32 R4, R3, 0x4, R6 ;  /* 0x0000000403047825 */ /* 0x002fc800078e0006 */
[----:B------:R-:W-:Y:S02]  /*00a0*/  IMAD.WIDE.U32 R6, R9, 0x4, R6 ;  /* 0x0000000409067825 */ /* 0x000fe400078e0006 */
[----:B---3--:R-:W2:Y:S04]  /*00b0*/  LDG.E R4, desc[UR6][R4.64] ;  /* 0x0000000604047981 */ /* 0x008ea8000c1e1900 */
[----:B------:R-:W3:Y:S01]  /*00c0*/  LDG.E R6, desc[UR6][R6.64] ;  /* 0x0000000606067981 */ /* 0x000ee2000c1e1900 */
[----:B------:R-:W0:Y:S01]  /*00d0*/  S2UR UR5, SR_CgaCtaId ;  /* 0x00000000000579c3 */ /* 0x000e220000008800 */
[----:B------:R-:W-:Y:S01]  /*00e0*/  UMOV UR4, 0x400 ;  /* 0x0000040000047882 */ /* 0x000fe20000000000 */
[C---:B------:R-:W-:Y:S02]  /*00f0*/  ISETP.GT.U32.AND P0, PT, R2.reuse, 0x1ff, PT ;  /* 0x000001ff0200780c */ /* 0x040fe40003f04070 */
[----:B------:R-:W-:Y:S01]  /*0100*/  ISETP.GT.U32.AND P1, PT, R2, 0xff, PT ;  /* 0x000000ff0200780c */ /* 0x000fe20003f24070 */
[----:B0-----:R-:W-:-:S06]  /*0110*/  ULEA UR4, UR5, UR4, 0x18 ;  /* 0x0000000405047291 */ /* 0x001fcc000f8ec0ff */
[----:B------:R-:W-:-:S05]  /*0120*/  LEA R3, R2, UR4, 0x2 ;  /* 0x0000000402037c11 */ /* 0x000fca000f8e10ff */
[----:B--2---:R-:W-:Y:S04]  /*0130*/  STS [R3], R4 ;  /* 0x0000000403007388 */ /* 0x004fe80000000800 */
[----:B---3--:R-:W-:Y:S01]  /*0140*/  STS [R3+0x800], R6 ;  /* 0x0008000603007388 */ /* 0x008fe20000000800 */
[----:B------:R-:W-:Y:S06]  /*0150*/  BAR.SYNC.DEFER_BLOCKING 0x0 ;  /* 0x0000000000007b1d */ /* 0x000fec0000010000 */
[----:B------:R-:W-:Y:S04]  /*0160*/  @!P0 LDS R8, [R3+0x800] ;  /* 0x0008000003088984 */ /* 0x000fe80000000800 */
[----:B------:R-:W0:Y:S02]  /*0170*/  @!P0 LDS R5, [R3] ;  /* 0x0000000003058984 */ /* 0x000e240000000800 */
[----:B0-----:R-:W-:-:S05]  /*0180*/  @!P0 FADD R8, R8, R5 ;  /* 0x0000000508088221 */ /* 0x001fca0000000000 */
[----:B------:R-:W-:Y:S01]  /*0190*/  @!P0 STS [R3], R8 ;  /* 0x0000000803008388 */ /* 0x000fe20000000800 */
[----:B------:R-:W-:Y:S01]  /*01a0*/  BAR.SYNC.DEFER_BLOCKING 0x0 ;  /* 0x0000000000007b1d */ /* 0x000fe20000010000 */
[----:B------:R-:W-:-:S05]  /*01b0*/  ISETP.GT.U32.AND P0, PT, R2, 0x7f, PT ;  /* 0x0000007f0200780c */ /* 0x000fca0003f04070 */
        /* <DEDUP_REMOVED lines=41> */
[----:B------:R-:W-:-:S05]  /*0450*/  ISETP.NE.AND P1, PT, R2, RZ, PT ;  /* 0x000000ff0200720c */ /* 0x000fca0003f25270 */
[----:B------:R-:W-:Y:S04]  /*0460*/  @!P0 LDS R4, [R3+0x8] ;  /* 0x0000080003048984 */ /* 0x000fe80000000800 */
[----:B------:R-:W0:Y:S02]  /*0470*/  @!P0 LDS R5, [R3] ;  /* 0x0000000003058984 */ /* 0x000e240000000800 */
[----:B0-----:R-:W-:-:S05]  /*0480*/  @!P0 FADD R2, R4, R5 ;  /* 0x0000000504028221 */ /* 0x001fca0000000000 */
[----:B------:R-:W-:Y:S01]  /*0490*/  @!P0 STS [R3], R2 ;  /* 0x0000000203008388 */ /* 0x000fe20000000800 */
[----:B------:R-:W-:Y:S06]  /*04a0*/  BAR.SYNC.DEFER_BLOCKING 0x0 ;  /* 0x0000000000007b1d */ /* 0x000fec0000010000 */
[----:B------:R-:W-:Y:S04]  /*04b0*/  @!P1 LDS R4, [UR4+0x4] ;  /* 0x00000404ff049984 */ /* 0x000fe80008000800 */
[----:B------:R-:W0:Y:S02]  /*04c0*/  @!P1 LDS R5, [R3] ;  /* 0x0000000003059984 */ /* 0x000e240000000800 */
[----:B0-----:R-:W-:-:S02]  /*04d0*/  @!P1 FADD R6, R4, R5 ;  /* 0x0000000504069221 */ /* 0x001fc40000000000 */
[----:B------:R-:W0:Y:S03]  /*04e0*/  LDC.64 R4, c[0x0][0x380] ;  /* 0x0000e000ff047b82 */ /* 0x000e260000000a00 */
[----:B------:R-:W-:Y:S04]  /*04f0*/  @!P1 STS [R3], R6 ;  /* 0x0000000603009388 */ /* 0x000fe80000000800 */
[----:B------:R-:W1:Y:S01]  /*0500*/  LDS R7, [UR4] ;  /* 0x00000004ff077984 */ /* 0x000e620008000800 */
[----:B0-----:R-:W-:-:S05]  /*0510*/  IMAD.WIDE.U32 R4, R0, 0x4, R4 ;  /* 0x0000000400047825 */ /* 0x001fca00078e0004 */
[----:B-1----:R-:W-:Y:S01]  /*0520*/  STG.E desc[UR6][R4.64], R7 ;  /* 0x0000000704007986 */ /* 0x002fe2000c101906 */
[----:B------:R-:W-:Y:S05]  /*0530*/  EXIT ;  /* 0x000000000000794d */ /* 0x000fea0003800000 */
.L_x_0:
[----:B------:R-:W-:-:S00]  /*0540*/  BRA `(.L_x_0) ;  /* 0xfffffffc00fc7947 */ /* 0x000fc0000383ffff */
[----:B------:R-:W-:-:S00]  /*0550*/  NOP ;  /* 0x0000000000007918 */ /* 0x000fc00000000000 */
        /* <DEDUP_REMOVED lines=10> */
.L_x_1:


//--------------------- .nv.shared._Z9reductionPfS_j --------------------------
	.section	.nv.shared._Z9reductionPfS_j,"aw",@nobits
	.sectionflags	@""
	.align	4
.nv.shared._Z9reductionPfS_j:
	.zero		5120


//--------------------- .nv.shared.reserved.0     --------------------------
	.section	.nv.shared.reserved.0,"aw",@nobits
	.weak		__nv_reservedSMEM_offset_0_alias
	.size		__nv_reservedSMEM_offset_0_alias, 0, 64
	.other		__nv_reservedSMEM_offset_0_alias,@"STO_CUDA_RESERVED_SHARED STV_DEFAULT"
__nv_reservedSMEM_offset_0_alias:
	.zero		0
	.zero		64


//--------------------- .nv.constant0._Z9reductionPfS_j --------------------------
	.section	.nv.constant0._Z9reductionPfS_j,"a",@progbits
	.sectionflags	@""
	.align	4
.nv.constant0._Z9reductionPfS_j:
	.zero		916


//--------------------- SYMBOLS --------------------------

	.type		.nv.reservedSmem.offset0,@object
	.size		.nv.reservedSmem.offset0,0x4
	.type		.nv.reservedSmem.cap,@object
	.size		.nv.reservedSmem.cap,0x4
